	.headerflags	@"EF_CUDA_TEXMODE_UNIFIED EF_CUDA_64BIT_ADDRESS EF_CUDA_ACCELERATORS EF_CUDA_SM90 EF_CUDA_VIRTUAL_SM(EF_CUDA_SM90)"
	.elftype	@"ET_EXEC"


//--------------------- .nv.info                  --------------------------
	.section	.nv.info,"",@"SHT_CUDA_INFO"
	.align	4


	//----- nvinfo : EIATTR_REGCOUNT
	.align		4
        /*0000*/ 	.byte	0x04, 0x2f
        /*0002*/ 	.short	(.L_3 - .L_2)
	.align		4
.L_2:
        /*0004*/ 	.word	index@(triton_poi_fused__native_batch_norm_legit_no_training_add_mul_softplus_tanh_1)
        /*0008*/ 	.word	0x00000018


	//----- nvinfo : EIATTR_MIN_STACK_SIZE
	.align		4
.L_3:
        /*000c*/ 	.byte	0x04, 0x12
        /*000e*/ 	.short	(.L_5 - .L_4)
	.align		4
.L_4:
        /*0010*/ 	.word	index@(triton_poi_fused__native_batch_norm_legit_no_training_add_mul_softplus_tanh_1)
        /*0014*/ 	.word	0x00000000


	//----- nvinfo : EIATTR_FRAME_SIZE
	.align		4
.L_5:
        /*0018*/ 	.byte	0x04, 0x11
        /*001a*/ 	.short	(.L_7 - .L_6)
	.align		4
.L_6:
        /*001c*/ 	.word	index@(triton_poi_fused__native_batch_norm_legit_no_training_add_mul_softplus_tanh_1)
        /*0020*/ 	.word	0x00000000


	//----- nvinfo : EIATTR_MIN_STACK_SIZE
	.align		4
.L_7:
        /*0024*/ 	.byte	0x04, 0x12
        /*0026*/ 	.short	(.L_9 - .L_8)
	.align		4
.L_8:
        /*0028*/ 	.word	index@(triton_poi_fused__native_batch_norm_legit_no_training_add_mul_softplus_tanh_1)
        /*002c*/ 	.word	0x00000000
.L_9:


//--------------------- .nv.info.triton_poi_fused__native_batch_norm_legit_no_training_add_mul_softplus_tanh_1 --------------------------
	.section	.nv.info.triton_poi_fused__native_batch_norm_legit_no_training_add_mul_softplus_tanh_1,"",@"SHT_CUDA_INFO"
	.sectionflags	@""
	.align	4


	//----- nvinfo : EIATTR_CUDA_API_VERSION
	.align		4
        /*0000*/ 	.byte	0x04, 0x37
        /*0002*/ 	.short	(.L_11 - .L_10)
.L_10:
        /*0004*/ 	.word	0x0000007c


	//----- nvinfo : EIATTR_KPARAM_INFO
	.align		4
.L_11:
        /*0008*/ 	.byte	0x04, 0x17
        /*000a*/ 	.short	(.L_13 - .L_12)
.L_12:
        /*000c*/ 	.word	0x00000000
        /*0010*/ 	.short	0x0007
        /*0012*/ 	.short	0x0038
        /*0014*/ 	.byte	0x00, 0xf0, 0x11, 0x00


	//----- nvinfo : EIATTR_KPARAM_INFO
	.align		4
.L_13:
        /*0018*/ 	.byte	0x04, 0x17
        /*001a*/ 	.short	(.L_15 - .L_14)
.L_14:
        /*001c*/ 	.word	0x00000000
        /*0020*/ 	.short	0x0006
        /*0022*/ 	.short	0x0030
        /*0024*/ 	.byte	0x00, 0xf4, 0x21, 0x00


	//----- nvinfo : EIATTR_KPARAM_INFO
	.align		4
.L_15:
        /*0028*/ 	.byte	0x04, 0x17
        /*002a*/ 	.short	(.L_17 - .L_16)
.L_16:
        /*002c*/ 	.word	0x00000000
        /*0030*/ 	.short	0x0005
        /*0032*/ 	.short	0x0028
        /*0034*/ 	.byte	0x00, 0xf4, 0x21, 0x00


	//----- nvinfo : EIATTR_KPARAM_INFO
	.align		4
.L_17:
        /*0038*/ 	.byte	0x04, 0x17
        /*003a*/ 	.short	(.L_19 - .L_18)
.L_18:
        /*003c*/ 	.word	0x00000000
        /*0040*/ 	.short	0x0004
        /*0042*/ 	.short	0x0020
        /*0044*/ 	.byte	0x00, 0xf4, 0x21, 0x00


	//----- nvinfo : EIATTR_KPARAM_INFO
	.align		4
.L_19:
        /*0048*/ 	.byte	0x04, 0x17
        /*004a*/ 	.short	(.L_21 - .L_20)
.L_20:
        /*004c*/ 	.word	0x00000000
        /*0050*/ 	.short	0x0003
        /*0052*/ 	.short	0x0018
        /*0054*/ 	.byte	0x00, 0xf4, 0x21, 0x00


	//----- nvinfo : EIATTR_KPARAM_INFO
	.align		4
.L_21:
        /*0058*/ 	.byte	0x04, 0x17
        /*005a*/ 	.short	(.L_23 - .L_22)
.L_22:
        /*005c*/ 	.word	0x00000000
        /*0060*/ 	.short	0x0002
        /*0062*/ 	.short	0x0010
        /*0064*/ 	.byte	0x00, 0xf4, 0x21, 0x00


	//----- nvinfo : EIATTR_KPARAM_INFO
	.align		4
.L_23:
        /*0068*/ 	.byte	0x04, 0x17
        /*006a*/ 	.short	(.L_25 - .L_24)
.L_24:
        /*006c*/ 	.word	0x00000000
        /*0070*/ 	.short	0x0001
        /*0072*/ 	.short	0x0008
        /*0074*/ 	.byte	0x00, 0xf4, 0x21, 0x00


	//----- nvinfo : EIATTR_KPARAM_INFO
	.align		4
.L_25:
        /*0078*/ 	.byte	0x04, 0x17
        /*007a*/ 	.short	(.L_27 - .L_26)
.L_26:
        /*007c*/ 	.word	0x00000000
        /*0080*/ 	.short	0x0000
        /*0082*/ 	.short	0x0000
        /*0084*/ 	.byte	0x00, 0xf4, 0x21, 0x00


	//----- nvinfo : EIATTR_SPARSE_MMA_MASK
	.align		4
.L_27:
        /*0088*/ 	.byte	0x03, 0x50
        /*008a*/ 	.short	0x0000


	//----- nvinfo : EIATTR_MAXREG_COUNT
	.align		4
        /*008c*/ 	.byte	0x03, 0x1b
        /*008e*/ 	.short	0x00ff


	//----- nvinfo : EIATTR_EXIT_INSTR_OFFSETS
	.align		4
        /*0090*/ 	.byte	0x04, 0x1c
        /*0092*/ 	.short	(.L_29 - .L_28)


	//   ....[0]....
.L_28:
        /*0094*/ 	.word	0x00000c20


	//   ....[1]....
        /*0098*/ 	.word	0x00000c40


	//----- nvinfo : EIATTR_REQNTID
	.align		4
.L_29:
        /*009c*/ 	.byte	0x04, 0x10
        /*009e*/ 	.short	(.L_31 - .L_30)
.L_30:
        /*00a0*/ 	.word	0x00000080
        /*00a4*/ 	.word	0x00000001
        /*00a8*/ 	.word	0x00000001


	//----- nvinfo : EIATTR_CRS_STACK_SIZE
	.align		4
.L_31:
        /*00ac*/ 	.byte	0x04, 0x1e
        /*00ae*/ 	.short	(.L_33 - .L_32)
.L_32:
        /*00b0*/ 	.word	0x00000000


	//----- nvinfo : EIATTR_CBANK_PARAM_SIZE
	.align		4
.L_33:
        /*00b4*/ 	.byte	0x03, 0x19
        /*00b6*/ 	.short	0x003c


	//----- nvinfo : EIATTR_PARAM_CBANK
	.align		4
        /*00b8*/ 	.byte	0x04, 0x0a
        /*00ba*/ 	.short	(.L_35 - .L_34)
	.align		4
.L_34:
        /*00bc*/ 	.word	index@(.nv.constant0.triton_poi_fused__native_batch_norm_legit_no_training_add_mul_softplus_tanh_1)
        /*00c0*/ 	.short	0x0210
        /*00c2*/ 	.short	0x003c


	//----- nvinfo : EIATTR_SW_WAR
	.align		4
.L_35:
        /*00c4*/ 	.byte	0x04, 0x36
        /*00c6*/ 	.short	(.L_37 - .L_36)
.L_36:
        /*00c8*/ 	.word	0x00000008
.L_37:


//--------------------- .nv.callgraph             --------------------------
	.section	.nv.callgraph,"",@"SHT_CUDA_CALLGRAPH"
	.align	4
	.sectionentsize	8
	.align		4
        /*0000*/ 	.word	0x00000000
	.align		4
        /*0004*/ 	.word	0xffffffff
	.align		4
        /*0008*/ 	.word	0x00000000
	.align		4
        /*000c*/ 	.word	0xfffffffe
	.align		4
        /*0010*/ 	.word	0x00000000
	.align		4
        /*0014*/ 	.word	0xfffffffd
	.align		4
        /*0018*/ 	.word	0x00000000
	.align		4
        /*001c*/ 	.word	0xfffffffc


//--------------------- .nv.constant4             --------------------------
	.section	.nv.constant4,"a",@progbits
	.align	8
	.align		8
.nv.constant4:
        /*0000*/ 	.dword	_$_str
	.align		8
        /*0008*/ 	.dword	_$_str_$_2


//--------------------- .text.triton_poi_fused__native_batch_norm_legit_no_training_add_mul_softplus_tanh_1 --------------------------
	.section	.text.triton_poi_fused__native_batch_norm_legit_no_training_add_mul_softplus_tanh_1,"ax",@progbits
	.align	128
        .global         triton_poi_fused__native_batch_norm_legit_no_training_add_mul_softplus_tanh_1
        .type           triton_poi_fused__native_batch_norm_legit_no_training_add_mul_softplus_tanh_1,@function
        .size           triton_poi_fused__native_batch_norm_legit_no_training_add_mul_softplus_tanh_1,(.L_x_11 - triton_poi_fused__native_batch_norm_legit_no_training_add_mul_softplus_tanh_1)
        .other          triton_poi_fused__native_batch_norm_legit_no_training_add_mul_softplus_tanh_1,@"STO_CUDA_ENTRY STV_DEFAULT"
triton_poi_fused__native_batch_norm_legit_no_training_add_mul_softplus_tanh_1:
.text.triton_poi_fused__native_batch_norm_legit_no_training_add_mul_softplus_tanh_1:
[----:B------:R-:W0:Y:S01]  /*0000*/  LDC R1, c[0x0][0x28] ;  /* 0x00000a00ff017b82 */ /* 0x000e220000000800 */
[----:B------:R-:W1:Y:S07]  /*0010*/  S2R R0, SR_TID.X ;  /* 0x0000000000007919 */ /* 0x000e6e0000002100 */
[----:B------:R-:W2:Y:S01]  /*0020*/  LDC.64 R14, c[0x0][0x228] ;  /* 0x00008a00ff0e7b82 */ /* 0x000ea20000000a00 */
[----:B------:R-:W-:Y:S01]  /*0030*/  ULDC.64 UR4, c[0x0][0x208] ;  /* 0x0000820000047ab9 */ /* 0x000fe20000000a00 */
[----:B------:R-:W3:Y:S06]  /*0040*/  S2R R5, SR_CTAID.X ;  /* 0x0000000000057919 */ /* 0x000eec0000002500 */
[----:B------:R-:W4:Y:S08]  /*0050*/  LDC.64 R12, c[0x0][0x220] ;  /* 0x00008800ff0c7b82 */ /* 0x000f300000000a00 */
[----:B------:R-:W5:Y:S08]  /*0060*/  LDC.64 R10, c[0x0][0x230] ;  /* 0x00008c00ff0a7b82 */ /* 0x000f700000000a00 */
[----:B------:R-:W4:Y:S01]  /*0070*/  LDC.64 R18, c[0x0][0x238] ;  /* 0x00008e00ff127b82 */ /* 0x000f220000000a00 */
[----:B-1----:R-:W-:-:S02]  /*0080*/  SHF.L.U32 R0, R0, 0x1, RZ ;  /* 0x0000000100007819 */ /* 0x002fc400000006ff */
[----:B------:R-:W-:Y:S02]  /*0090*/  CS2R R8, SRZ ;  /* 0x0000000000087805 */ /* 0x000fe4000001ff00 */
[----:B------:R-:W-:-:S03]  /*00a0*/  CS2R R6, SRZ ;  /* 0x0000000000067805 */ /* 0x000fc6000001ff00 */
[----:B------:R-:W1:Y:S01]  /*00b0*/  LDC.64 R20, c[0x0][0x240] ;  /* 0x00009000ff147b82 */ /* 0x000e620000000a00 */
[----:B---3--:R-:W-:Y:S02]  /*00c0*/  SHF.R.S32.HI R3, RZ, 0x17, R5 ;  /* 0x00000017ff037819 */ /* 0x008fe40000011405 */
[----:B------:R-:W-:Y:S02]  /*00d0*/  LOP3.LUT R0, R0, 0xfe, RZ, 0xc0, !PT ;  /* 0x000000fe00007812 */ /* 0x000fe400078ec0ff */
[----:B------:R-:W-:Y:S02]  /*00e0*/  SGXT R3, R3, 0x1 ;  /* 0x000000010303781a */ /* 0x000fe40000000200 */
[----:B------:R-:W-:-:S04]  /*00f0*/  LEA R4, R5, R0, 0x8 ;  /* 0x0000000005047211 */ /* 0x000fc800078e40ff */
[----:B------:R-:W-:Y:S02]  /*0100*/  LEA.HI R3, R3, R4, RZ, 0x4 ;  /* 0x0000000403037211 */ /* 0x000fe400078f20ff */
[----:B------:R-:W-:Y:S02]  /*0110*/  ISETP.GE.AND P0, PT, R4, 0x100, PT ;  /* 0x000001000400780c */ /* 0x000fe40003f06270 */
[----:B------:R-:W-:-:S04]  /*0120*/  SHF.R.S32.HI R3, RZ, 0x4, R3 ;  /* 0x00000004ff037819 */ /* 0x000fc80000011403 */
[----:B------:R-:W-:-:S04]  /*0130*/  LEA.HI R0, R3, R3, RZ, 0x2 ;  /* 0x0000000303007211 */ /* 0x000fc800078f10ff */
[----:B------:R-:W-:-:S04]  /*0140*/  LOP3.LUT R0, R0, 0xfffffffc, RZ, 0xc0, !PT ;  /* 0xfffffffc00007812 */ /* 0x000fc800078ec0ff */
[----:B------:R-:W-:Y:S01]  /*0150*/  IADD3 R17, R3, -R0, RZ ;  /* 0x8000000003117210 */ /* 0x000fe20007ffe0ff */
[----:B------:R-:W-:Y:S01]  /*0160*/  HFMA2.MMA R0, -RZ, RZ, 0, 0 ;  /* 0x00000000ff007435 */ /* 0x000fe200000001ff */
[----:B------:R-:W-:Y:S01]  /*0170*/  MOV R5, RZ ;  /* 0x000000ff00057202 */ /* 0x000fe20000000f00 */
[----:B------:R-:W3:Y:S02]  /*0180*/  LDC.64 R2, c[0x0][0x218] ;  /* 0x00008600ff027b82 */ /* 0x000ee40000000a00 */
[----:B--2---:R-:W-:-:S05]  /*0190*/  IMAD.WIDE R14, R17, 0x4, R14 ;  /* 0x00000004110e7825 */ /* 0x004fca00078e020e */
[----:B------:R-:W2:Y:S04]  /*01a0*/  @!P0 LDG.E.EL R5, desc[UR4][R14.64] ;  /* 0x000000040e058981 */ /* 0x000ea8000c2e1900 */
[----:B------:R1:W2:Y:S01]  /*01b0*/  @!P0 LDG.E.EL R0, desc[UR4][R14.64] ;  /* 0x000000040e008981 */ /* 0x0002a2000c2e1900 */
[----:B----4-:R-:W-:-:S04]  /*01c0*/  IMAD.WIDE R12, R17, 0x4, R12 ;  /* 0x00000004110c7825 */ /* 0x010fc800078e020c */
[C---:B0----5:R-:W-:Y:S01]  /*01d0*/  IMAD.WIDE R10, R17.reuse, 0x4, R10 ;  /* 0x00000004110a7825 */ /* 0x061fe200078e020a */
[----:B------:R-:W4:Y:S03]  /*01e0*/  @!P0 LDG.E.EL R9, desc[UR4][R12.64] ;  /* 0x000000040c098981 */ /* 0x000f26000c2e1900 */
[----:B------:R-:W-:-:S04]  /*01f0*/  IMAD.WIDE R18, R17, 0x4, R18 ;  /* 0x0000000411127825 */ /* 0x000fc800078e0212 */
[C---:B---3--:R-:W-:Y:S01]  /*0200*/  IMAD.WIDE R2, R4.reuse, 0x4, R2 ;  /* 0x0000000404027825 */ /* 0x048fe200078e0202 */
[----:B------:R-:W-:Y:S02]  /*0210*/  CS2R R16, SRZ ;  /* 0x0000000000107805 */ /* 0x000fe4000001ff00 */
[----:B-1----:R-:W-:Y:S01]  /*0220*/  CS2R R14, SRZ ;  /* 0x00000000000e7805 */ /* 0x002fe2000001ff00 */
[----:B------:R-:W3:Y:S04]  /*0230*/  @!P0 LDG.E.EL R8, desc[UR4][R10.64] ;  /* 0x000000040a088981 */ /* 0x000ee8000c2e1900 */
[----:B------:R0:W4:Y:S04]  /*0240*/  @!P0 LDG.E.64 R6, desc[UR4][R2.64] ;  /* 0x0000000402068981 */ /* 0x000128000c1e1b00 */
[----:B------:R1:W3:Y:S04]  /*0250*/  @!P0 LDG.E.EL R16, desc[UR4][R12.64] ;  /* 0x000000040c108981 */ /* 0x0002e8000c2e1900 */
[----:B------:R-:W3:Y:S04]  /*0260*/  @!P0 LDG.E.EL R15, desc[UR4][R18.64] ;  /* 0x00000004120f8981 */ /* 0x000ee8000c2e1900 */
[----:B------:R1:W3:Y:S04]  /*0270*/  @!P0 LDG.E.EL R17, desc[UR4][R10.64] ;  /* 0x000000040a118981 */ /* 0x0002e8000c2e1900 */
[----:B------:R-:W3:Y:S01]  /*0280*/  @!P0 LDG.E.EL R14, desc[UR4][R18.64] ;  /* 0x00000004120e8981 */ /* 0x000ee2000c2e1900 */
[----:B0-----:R-:W-:Y:S01]  /*0290*/  CS2R R2, SRZ ;  /* 0x0000000000027805 */ /* 0x001fe2000001ff00 */
[----:B------:R-:W-:-:S05]  /*02a0*/  IMAD.WIDE R20, R4, 0x4, R20 ;  /* 0x0000000404147825 */ /* 0x000fca00078e0214 */
[----:B------:R0:W5:Y:S01]  /*02b0*/  @!P0 LDG.E.64 R2, desc[UR4][R20.64] ;  /* 0x0000000414028981 */ /* 0x000162000c1e1b00 */
[----:B------:R-:W-:Y:S01]  /*02c0*/  BSSY B0, `(.L_x_0) ;  /* 0x0000058000007945 */ /* 0x000fe20003800000 */
[----:B--2---:R-:W-:Y:S01]  /*02d0*/  FADD R0, R0, 9.9999997473787516356e-06 ;  /* 0x3727c5ac00007421 */ /* 0x004fe20000000000 */
[----:B------:R-:W-:-:S03]  /*02e0*/  FADD R5, R5, 9.9999997473787516356e-06 ;  /* 0x3727c5ac05057421 */ /* 0x000fc60000000000 */
[----:B-1----:R-:W1:Y:S08]  /*02f0*/  MUFU.SQRT R12, R0 ;  /* 0x00000000000c7308 */ /* 0x002e700000002000 */
[----:B------:R-:W2:Y:S01]  /*0300*/  MUFU.SQRT R13, R5 ;  /* 0x00000005000d7308 */ /* 0x000ea20000002000 */
[C---:B-1----:R-:W-:Y:S02]  /*0310*/  FSETP.GT.AND P1, PT, R12.reuse, 8.50705917302346158658e+37, PT ;  /* 0x7e8000000c00780b */ /* 0x042fe40003f24000 */
[----:B------:R-:W-:-:S02]  /*0320*/  FSETP.GEU.AND P3, PT, R12, 1.175494350822287508e-38, PT ;  /* 0x008000000c00780b */ /* 0x000fc40003f6e000 */
[C---:B--2---:R-:W-:Y:S02]  /*0330*/  FSETP.GT.AND P2, PT, R13.reuse, 8.50705917302346158658e+37, PT ;  /* 0x7e8000000d00780b */ /* 0x044fe40003f44000 */
[----:B------:R-:W-:-:S07]  /*0340*/  FSETP.GEU.AND P4, PT, R13, 1.175494350822287508e-38, PT ;  /* 0x008000000d00780b */ /* 0x000fce0003f8e000 */
[----:B------:R-:W-:Y:S01]  /*0350*/  @P1 FMUL R12, R12, 0.25 ;  /* 0x3e8000000c0c1820 */ /* 0x000fe20000400000 */
[----:B------:R-:W-:-:S03]  /*0360*/  HFMA2.MMA R0, -RZ, RZ, 1.625, 0 ;  /* 0x3e800000ff007435 */ /* 0x000fc600000001ff */
[----:B------:R-:W-:Y:S01]  /*0370*/  @!P3 FMUL R12, R12, 16777216 ;  /* 0x4b8000000c0cb820 */ /* 0x000fe20000400000 */
[----:B------:R-:W-:-:S05]  /*0380*/  @P2 FMUL R13, R13, 0.25 ;  /* 0x3e8000000d0d2820 */ /* 0x000fca0000400000 */
[----:B------:R-:W1:Y:S01]  /*0390*/  MUFU.RCP R12, R12 ;  /* 0x0000000c000c7308 */ /* 0x000e620000001000 */
[----:B------:R-:W-:Y:S01]  /*03a0*/  @!P4 FMUL R13, R13, 16777216 ;  /* 0x4b8000000d0dc820 */ /* 0x000fe20000400000 */
[----:B------:R-:W-:-:S06]  /*03b0*/  FSEL R5, R0, 1, P1 ;  /* 0x3f80000000057808 */ /* 0x000fcc0000800000 */
[----:B------:R-:W2:Y:S01]  /*03c0*/  MUFU.RCP R13, R13 ;  /* 0x0000000d000d7308 */ /* 0x000ea20000001000 */
[----:B------:R-:W-:Y:S01]  /*03d0*/  @!P3 FMUL R5, R5, 16777216 ;  /* 0x4b8000000505b820 */ /* 0x000fe20000400000 */
[----:B------:R-:W-:Y:S01]  /*03e0*/  FSEL R10, R0, 1, P2 ;  /* 0x3f800000000a7808 */ /* 0x000fe20001000000 */
[----:B----4-:R-:W-:Y:S02]  /*03f0*/  FADD R6, -R9, R6 ;  /* 0x0000000609067221 */ /* 0x010fe40000000100 */
[----:B-1----:R-:W-:Y:S02]  /*0400*/  FMUL R5, R12, R5 ;  /* 0x000000050c057220 */ /* 0x002fe40000400000 */
[----:B------:R-:W-:Y:S01]  /*0410*/  @!P4 FMUL R10, R10, 16777216 ;  /* 0x4b8000000a0ac820 */ /* 0x000fe20000400000 */
[----:B---3--:R-:W-:Y:S01]  /*0420*/  FADD R7, -R16, R7 ;  /* 0x0000000710077221 */ /* 0x008fe20000000100 */
[----:B------:R-:W-:Y:S02]  /*0430*/  FMUL R6, R6, R5 ;  /* 0x0000000506067220 */ /* 0x000fe40000400000 */
[----:B--2---:R-:W-:-:S02]  /*0440*/  FMUL R10, R13, R10 ;  /* 0x0000000a0d0a7220 */ /* 0x004fc40000400000 */
[----:B------:R-:W-:Y:S02]  /*0450*/  FFMA R15, R6, R8, R15 ;  /* 0x00000008060f7223 */ /* 0x000fe4000000000f */
[----:B------:R-:W-:Y:S02]  /*0460*/  FMUL R7, R7, R10 ;  /* 0x0000000a07077220 */ /* 0x000fe40000400000 */
[----:B------:R-:W-:Y:S02]  /*0470*/  FMUL R9, R15, 1.4426950216293334961 ;  /* 0x3fb8aa3b0f097820 */ /* 0x000fe40000400000 */
[----:B------:R-:W-:-:S03]  /*0480*/  FFMA R14, R7, R17, R14 ;  /* 0x00000011070e7223 */ /* 0x000fc6000000000e */
[----:B------:R-:W-:Y:S01]  /*0490*/  FSETP.GEU.AND P1, PT, R9, -126, PT ;  /* 0xc2fc00000900780b */ /* 0x000fe20003f2e000 */
[----:B------:R-:W-:-:S05]  /*04a0*/  FMUL R10, R14, 1.4426950216293334961 ;  /* 0x3fb8aa3b0e0a7820 */ /* 0x000fca0000400000 */
[----:B------:R-:W-:-:S07]  /*04b0*/  FSETP.GEU.AND P2, PT, R10, -126, PT ;  /* 0xc2fc00000a00780b */ /* 0x000fce0003f4e000 */
[----:B------:R-:W-:-:S04]  /*04c0*/  @!P1 FMUL R9, R9, 0.5 ;  /* 0x3f00000009099820 */ /* 0x000fc80000400000 */
[----:B------:R-:W1:Y:S02]  /*04d0*/  MUFU.EX2 R5, R9 ;  /* 0x0000000900057308 */ /* 0x000e640000000800 */
[----:B------:R-:W-:-:S06]  /*04e0*/  @!P2 FMUL R10, R10, 0.5 ;  /* 0x3f0000000a0aa820 */ /* 0x000fcc0000400000 */
[----:B------:R-:W2:Y:S01]  /*04f0*/  MUFU.EX2 R6, R10 ;  /* 0x0000000a00067308 */ /* 0x000ea20000000800 */
[----:B-1----:R-:W-:-:S04]  /*0500*/  @!P1 FMUL R5, R5, R5 ;  /* 0x0000000505059220 */ /* 0x002fc80000400000 */
[----:B------:R-:W-:Y:S01]  /*0510*/  FADD.FTZ.RZ R7, R5, 1 ;  /* 0x3f80000005077421 */ /* 0x000fe2000001c000 */
[----:B--2---:R-:W-:-:S04]  /*0520*/  @!P2 FMUL R6, R6, R6 ;  /* 0x000000060606a220 */ /* 0x004fc80000400000 */
[----:B------:R-:W-:Y:S01]  /*0530*/  IADD3 R7, R7, -0x3f400000, RZ ;  /* 0xc0c0000007077810 */ /* 0x000fe20007ffe0ff */
[----:B------:R-:W-:-:S03]  /*0540*/  FADD.FTZ.RZ R11, R6, 1 ;  /* 0x3f800000060b7421 */ /* 0x000fc6000001c000 */
[----:B------:R-:W-:Y:S02]  /*0550*/  LOP3.LUT R8, R7, 0xff800000, RZ, 0xc0, !PT ;  /* 0xff80000007087812 */ /* 0x000fe400078ec0ff */
[----:B------:R-:W-:Y:S02]  /*0560*/  IADD3 R7, R11, -0x3f400000, RZ ;  /* 0xc0c000000b077810 */ /* 0x000fe40007ffe0ff */
[----:B------:R-:W-:Y:S02]  /*0570*/  IADD3 R11, -R8, 0x40800000, RZ ;  /* 0x40800000080b7810 */ /* 0x000fe40007ffe1ff */
[----:B------:R-:W-:-:S04]  /*0580*/  LOP3.LUT R7, R7, 0xff800000, RZ, 0xc0, !PT ;  /* 0xff80000007077812 */ /* 0x000fc800078ec0ff */
[----:B------:R-:W-:Y:S01]  /*0590*/  IADD3 R13, -R7, 0x40800000, RZ ;  /* 0x40800000070d7810 */ /* 0x000fe20007ffe1ff */
[-C--:B------:R-:W-:Y:S01]  /*05a0*/  FFMA.FTZ R10, R11, R0.reuse, -1 ;  /* 0xbf8000000b0a7423 */ /* 0x080fe20000010000 */
[----:B------:R-:W-:Y:S02]  /*05b0*/  IADD3 R9, R5, -R8, RZ ;  /* 0x8000000805097210 */ /* 0x000fe40007ffe0ff */
[----:B------:R-:W-:Y:S01]  /*05c0*/  IADD3 R11, R6, -R7, RZ ;  /* 0x80000007060b7210 */ /* 0x000fe20007ffe0ff */
[----:B------:R-:W-:Y:S01]  /*05d0*/  FFMA.FTZ R0, R13, R0, -1 ;  /* 0xbf8000000d007423 */ /* 0x000fe20000010000 */
[----:B------:R-:W-:Y:S01]  /*05e0*/  MOV R12, 0x3d39bf78 ;  /* 0x3d39bf78000c7802 */ /* 0x000fe20000000f00 */
[----:B------:R-:W-:Y:S02]  /*05f0*/  FADD R9, R9, R10 ;  /* 0x0000000a09097221 */ /* 0x000fe40000000000 */
[----:B------:R-:W-:Y:S02]  /*0600*/  FADD R0, R11, R0 ;  /* 0x000000000b007221 */ /* 0x000fe40000000000 */
[----:B------:R-:W-:-:S02]  /*0610*/  FFMA.FTZ R10, R9, -R12, 0.10546888411045074463 ;  /* 0x3dd80012090a7423 */ /* 0x000fc4000001080c */
[C---:B------:R-:W-:Y:S02]  /*0620*/  FFMA.FTZ R11, R0.reuse, -R12, 0.10546888411045074463 ;  /* 0x3dd80012000b7423 */ /* 0x040fe4000001080c */
[C---:B------:R-:W-:Y:S02]  /*0630*/  FFMA.FTZ R10, R9.reuse, R10, -0.13229703903198242188 ;  /* 0xbe0778e0090a7423 */ /* 0x040fe4000001000a */
[C---:B------:R-:W-:Y:S02]  /*0640*/  FFMA.FTZ R11, R0.reuse, R11, -0.13229703903198242188 ;  /* 0xbe0778e0000b7423 */ /* 0x040fe4000001000b */
[C---:B------:R-:W-:Y:S02]  /*0650*/  FFMA.FTZ R10, R9.reuse, R10, 0.14491446316242218018 ;  /* 0x3e146475090a7423 */ /* 0x040fe4000001000a */
[----:B------:R-:W-:Y:S02]  /*0660*/  FFMA.FTZ R11, R0, R11, 0.14491446316242218018 ;  /* 0x3e146475000b7423 */ /* 0x000fe4000001000b */
[----:B------:R-:W-:-:S02]  /*0670*/  FFMA.FTZ R10, R9, R10, -0.16641564667224884033 ;  /* 0xbe2a68dd090a7423 */ /* 0x000fc4000001000a */
[C---:B------:R-:W-:Y:S02]  /*0680*/  FFMA.FTZ R11, R0.reuse, R11, -0.16641564667224884033 ;  /* 0xbe2a68dd000b7423 */ /* 0x040fe4000001000b */
[C---:B------:R-:W-:Y:S02]  /*0690*/  FFMA.FTZ R10, R9.reuse, R10, 0.19988867640495300293 ;  /* 0x3e4caf9e090a7423 */ /* 0x040fe4000001000a */
[C---:B------:R-:W-:Y:S02]  /*06a0*/  FFMA.FTZ R11, R0.reuse, R11, 0.19988867640495300293 ;  /* 0x3e4caf9e000b7423 */ /* 0x040fe4000001000b */
[----:B------:R-:W-:Y:S02]  /*06b0*/  FFMA.FTZ R10, R9, R10, -0.25000196695327758789 ;  /* 0xbe800042090a7423 */ /* 0x000fe4000001000a */
[----:B------:R-:W-:Y:S01]  /*06c0*/  FFMA.FTZ R11, R0, R11, -0.25000196695327758789 ;  /* 0xbe800042000b7423 */ /* 0x000fe2000001000b */
[----:B------:R-:W-:Y:S01]  /*06d0*/  ISETP.GE.U32.AND P3, PT, R5, 0x7f800000, PT ;  /* 0x7f8000000500780c */ /* 0x000fe20003f66070 */
[----:B------:R-:W-:-:S02]  /*06e0*/  FFMA.FTZ R10, R9, R10, 0.33333510160446166992 ;  /* 0x3eaaaae6090a7423 */ /* 0x000fc4000001000a */
[C---:B------:R-:W-:Y:S02]  /*06f0*/  FFMA.FTZ R11, R0.reuse, R11, 0.33333510160446166992 ;  /* 0x3eaaaae6000b7423 */ /* 0x040fe4000001000b */
[C---:B------:R-:W-:Y:S02]  /*0700*/  FFMA.FTZ R10, R9.reuse, R10, -0.5 ;  /* 0xbf000000090a7423 */ /* 0x040fe4000001000a */
[C---:B------:R-:W-:Y:S01]  /*0710*/  FFMA.FTZ R11, R0.reuse, R11, -0.5 ;  /* 0xbf000000000b7423 */ /* 0x040fe2000001000b */
[----:B------:R-:W-:Y:S01]  /*0720*/  I2FP.F32.S32 R7, R7 ;  /* 0x0000000700077245 */ /* 0x000fe20000201400 */
[C---:B------:R-:W-:Y:S01]  /*0730*/  FMUL R10, R9.reuse, R10 ;  /* 0x0000000a090a7220 */ /* 0x040fe20000400000 */
[----:B------:R-:W-:Y:S01]  /*0740*/  I2FP.F32.S32 R8, R8 ;  /* 0x0000000800087245 */ /* 0x000fe20000201400 */
[C---:B------:R-:W-:Y:S02]  /*0750*/  FMUL R11, R0.reuse, R11 ;  /* 0x0000000b000b7220 */ /* 0x040fe40000400000 */
[----:B------:R-:W-:Y:S01]  /*0760*/  FFMA.FTZ R9, R9, R10, R9 ;  /* 0x0000000a09097223 */ /* 0x000fe20000010009 */
[----:B------:R-:W-:Y:S01]  /*0770*/  FMUL R7, R7, 1.1920928955078125e-07 ;  /* 0x3400000007077820 */ /* 0x000fe20000400000 */
[----:B------:R-:W-:Y:S01]  /*0780*/  FFMA.FTZ R0, R0, R11, R0 ;  /* 0x0000000b00007223 */ /* 0x000fe20000010000 */
[----:B------:R-:W-:Y:S01]  /*0790*/  FMUL R8, R8, 1.1920928955078125e-07 ;  /* 0x3400000008087820 */ /* 0x000fe20000400000 */
[----:B------:R-:W-:-:S02]  /*07a0*/  FSETP.GT.AND P1, PT, R15, 20, PT ;  /* 0x41a000000f00780b */ /* 0x000fc40003f24000 */
[----:B------:R-:W-:Y:S01]  /*07b0*/  ISETP.GE.U32.AND P2, PT, R6, 0x7f800000, PT ;  /* 0x7f8000000600780c */ /* 0x000fe20003f46070 */
[----:B------:R-:W-:Y:S01]  /*07c0*/  FFMA.FTZ R7, R7, 0.69314718246459960938, R0 ;  /* 0x3f31721807077823 */ /* 0x000fe20000010000 */
[----:B------:R-:W-:Y:S01]  /*07d0*/  FFMA.FTZ R8, R8, 0.69314718246459960938, R9 ;  /* 0x3f31721808087823 */ /* 0x000fe20000010009 */
[----:B0-----:R-:W-:Y:S10]  /*07e0*/  @!P3 BRA `(.L_x_1) ;  /* 0x000000000014b947 */ /* 0x001ff40003800000 */
[C---:B------:R-:W-:Y:S02]  /*07f0*/  ISETP.GE.AND P3, PT, R5.reuse, -0x407fffff, PT ;  /* 0xbf8000010500780c */ /* 0x040fe40003f66270 */
[----:B------:R-:W-:-:S11]  /*0800*/  FSETP.NEU.AND P4, PT, R5, RZ, PT ;  /* 0x000000ff0500720b */ /* 0x000fd60003f8d000 */
[----:B------:R-:W-:-:S05]  /*0810*/  @P3 MOV R0, 0x7f800000 ;  /* 0x7f80000000003802 */ /* 0x000fca0000000f00 */
[----:B------:R-:W-:-:S05]  /*0820*/  @P3 FFMA.FTZ R8, R5, R0, +INF ;  /* 0x7f80000005083423 */ /* 0x000fca0000010000 */
[----:B------:R-:W-:-:S07]  /*0830*/  FSEL R8, R8, -RZ, P4 ;  /* 0x800000ff08087208 */ /* 0x000fce0002000000 */
.L_x_1:
[----:B------:R-:W-:Y:S05]  /*0840*/  BSYNC B0 ;  /* 0x0000000000007941 */ /* 0x000fea0003800000 */
.L_x_0:
[----:B------:R-:W-:Y:S04]  /*0850*/  BSSY B0, `(.L_x_2) ;  /* 0x0000007000007945 */ /* 0x000fe80003800000 */
[----:B------:R-:W-:Y:S05]  /*0860*/  @!P2 BRA `(.L_x_3) ;  /* 0x000000000014a947 */ /* 0x000fea0003800000 */
[C---:B------:R-:W-:Y:S02]  /*0870*/  ISETP.GE.AND P2, PT, R6.reuse, -0x407fffff, PT ;  /* 0xbf8000010600780c */ /* 0x040fe40003f46270 */
[----:B------:R-:W-:-:S11]  /*0880*/  FSETP.NEU.AND P3, PT, R6, RZ, PT ;  /* 0x000000ff0600720b */ /* 0x000fd60003f6d000 */
[----:B------:R-:W-:-:S05]  /*0890*/  @P2 MOV R5, 0x7f800000 ;  /* 0x7f80000000052802 */ /* 0x000fca0000000f00 */
[----:B------:R-:W-:-:S05]  /*08a0*/  @P2 FFMA.FTZ R7, R6, R5, +INF ;  /* 0x7f80000006072423 */ /* 0x000fca0000010005 */
[----:B------:R-:W-:-:S07]  /*08b0*/  FSEL R7, R7, -RZ, P3 ;  /* 0x800000ff07077208 */ /* 0x000fce0001800000 */
.L_x_3:
[----:B------:R-:W-:Y:S05]  /*08c0*/  BSYNC B0 ;  /* 0x0000000000007941 */ /* 0x000fea0003800000 */
.L_x_2:
[----:B------:R-:W-:Y:S01]  /*08d0*/  FSEL R8, R15, R8, P1 ;  /* 0x000000080f087208 */ /* 0x000fe20000800000 */
[----:B------:R-:W-:Y:S01]  /*08e0*/  BSSY B0, `(.L_x_4) ;  /* 0x0000017000007945 */ /* 0x000fe20003800000 */
[----:B------:R-:W-:-:S03]  /*08f0*/  FSETP.GT.AND P1, PT, R14, 20, PT ;  /* 0x41a000000e00780b */ /* 0x000fc60003f24000 */
[----:B------:R-:W-:Y:S01]  /*0900*/  FADD.FTZ R9, |R8|, -RZ ;  /* 0x800000ff08097221 */ /* 0x000fe20000010200 */
[----:B------:R-:W-:-:S04]  /*0910*/  FSEL R5, R14, R7, P1 ;  /* 0x000000070e057208 */ /* 0x000fc80000800000 */
[----:B------:R-:W-:-:S13]  /*0920*/  FSETP.GE.AND P2, PT, R9, 0.60000002384185791016, PT ;  /* 0x3f19999a0900780b */ /* 0x000fda0003f46000 */
[----:B------:R-:W-:Y:S05]  /*0930*/  @!P2 BRA `(.L_x_5) ;  /* 0x000000000028a947 */ /* 0x000fea0003800000 */
[C---:B------:R-:W-:Y:S01]  /*0940*/  FMUL R0, R9.reuse, 2.8853900432586669922 ;  /* 0x4038aa3b09007820 */ /* 0x040fe20000400000 */
[----:B------:R-:W-:Y:S01]  /*0950*/  HFMA2.MMA R7, -RZ, RZ, 1.875, 0 ;  /* 0x3f800000ff077435 */ /* 0x000fe200000001ff */
[----:B------:R-:W-:-:S04]  /*0960*/  FSETP.GE.AND P1, PT, R9, 9.010913848876953125, PT ;  /* 0x41102cb40900780b */ /* 0x000fc80003f26000 */
[----:B------:R-:W0:Y:S02]  /*0970*/  MUFU.EX2 R0, R0 ;  /* 0x0000000000007308 */ /* 0x000e240000000800 */
[----:B0-----:R-:W-:-:S06]  /*0980*/  FADD R6, R0, 1 ;  /* 0x3f80000000067421 */ /* 0x001fcc0000000000 */
[----:B------:R-:W0:Y:S02]  /*0990*/  MUFU.RCP R6, R6 ;  /* 0x0000000600067308 */ /* 0x000e240000001000 */
[----:B0-----:R-:W-:-:S05]  /*09a0*/  FFMA.FTZ R7, R6, -2, R7 ;  /* 0xc000000006077823 */ /* 0x001fca0000010007 */
[----:B------:R-:W-:-:S04]  /*09b0*/  FSEL R7, R7, 1, !P1 ;  /* 0x3f80000007077808 */ /* 0x000fc80004800000 */
[----:B------:R-:W-:Y:S01]  /*09c0*/  LOP3.LUT R7, R7, 0x80000000, R8, 0xf8, !PT ;  /* 0x8000000007077812 */ /* 0x000fe200078ef808 */
[----:B------:R-:W-:Y:S06]  /*09d0*/  BRA `(.L_x_6) ;  /* 0x00000000001c7947 */ /* 0x000fec0003800000 */
.L_x_5:
[----:B------:R-:W-:Y:S01]  /*09e0*/  MOV R0, 0x3c80f082 ;  /* 0x3c80f08200007802 */ /* 0x000fe20000000f00 */
[----:B------:R-:W-:-:S04]  /*09f0*/  FMUL R7, R8, R8 ;  /* 0x0000000808077220 */ /* 0x000fc80000400000 */
[----:B------:R-:W-:-:S04]  /*0a00*/  FFMA.FTZ R0, R7, R0, -0.052303962409496307373 ;  /* 0xbd563cae07007423 */ /* 0x000fc80000010000 */
[----:B------:R-:W-:-:S04]  /*0a10*/  FFMA.FTZ R0, R7, R0, 0.1331529766321182251 ;  /* 0x3e08594107007423 */ /* 0x000fc80000010000 */
[----:B------:R-:W-:-:S04]  /*0a20*/  FFMA.FTZ R0, R7, R0, -0.33332768082618713379 ;  /* 0xbeaaa9ed07007423 */ /* 0x000fc80000010000 */
[----:B------:R-:W-:-:S04]  /*0a30*/  FFMA.FTZ R0, R7, R0, RZ ;  /* 0x0000000007007223 */ /* 0x000fc800000100ff */
[----:B------:R-:W-:-:S07]  /*0a40*/  FFMA.FTZ R7, R8, R0, R8 ;  /* 0x0000000008077223 */ /* 0x000fce0000010008 */
.L_x_6:
[----:B------:R-:W-:Y:S05]  /*0a50*/  BSYNC B0 ;  /* 0x0000000000007941 */ /* 0x000fea0003800000 */
.L_x_4:
[----:B------:R-:W-:Y:S01]  /*0a60*/  FADD.FTZ R10, |R5|, -RZ ;  /* 0x800000ff050a7221 */ /* 0x000fe20000010200 */
[----:B------:R-:W-:Y:S01]  /*0a70*/  BSSY B0, `(.L_x_7) ;  /* 0x0000015000007945 */ /* 0x000fe20003800000 */
[----:B------:R-:W-:-:S03]  /*0a80*/  SHF.R.S32.HI R11, RZ, 0x1f, R4 ;  /* 0x0000001fff0b7819 */ /* 0x000fc60000011404 */
        /* <DEDUP_REMOVED lines=12> */
.L_x_8:
[----:B------:R-:W-:Y:S01]  /*0b50*/  MOV R0, 0x3c80f082 ;  /* 0x3c80f08200007802 */ /* 0x000fe20000000f00 */
[----:B------:R-:W-:-:S04]  /*0b60*/  FMUL R9, R5, R5 ;  /* 0x0000000505097220 */ /* 0x000fc80000400000 */
[----:B------:R-:W-:-:S04]  /*0b70*/  FFMA.FTZ R0, R9, R0, -0.052303962409496307373 ;  /* 0xbd563cae09007423 */ /* 0x000fc80000010000 */
[----:B------:R-:W-:-:S04]  /*0b80*/  FFMA.FTZ R0, R9, R0, 0.1331529766321182251 ;  /* 0x3e08594109007423 */ /* 0x000fc80000010000 */
[----:B------:R-:W-:-:S04]  /*0b90*/  FFMA.FTZ R0, R9, R0, -0.33332768082618713379 ;  /* 0xbeaaa9ed09007423 */ /* 0x000fc80000010000 */
[----:B------:R-:W-:-:S04]  /*0ba0*/  FFMA.FTZ R0, R9, R0, RZ ;  /* 0x0000000009007223 */ /* 0x000fc800000100ff */
[----:B------:R-:W-:-:S07]  /*0bb0*/  FFMA.FTZ R5, R5, R0, R5 ;  /* 0x0000000005057223 */ /* 0x000fce0000010005 */
.L_x_9:
[----:B------:R-:W-:Y:S05]  /*0bc0*/  BSYNC B0 ;  /* 0x0000000000007941 */ /* 0x000fea0003800000 */
.L_x_7:
[----:B------:R-:W-:Y:S01]  /*0bd0*/  ULDC.64 UR6, c[0x0][0x210] ;  /* 0x0000840000067ab9 */ /* 0x000fe20000000a00 */
[----:B-----5:R-:W-:Y:S01]  /*0be0*/  FFMA R2, R15, R7, R2 ;  /* 0x000000070f027223 */ /* 0x020fe20000000002 */
[----:B------:R-:W-:Y:S01]  /*0bf0*/  LEA R6, P1, R4, UR6, 0x2 ;  /* 0x0000000604067c11 */ /* 0x000fe2000f8210ff */
[----:B------:R-:W-:-:S03]  /*0c00*/  FFMA R3, R14, R5, R3 ;  /* 0x000000050e037223 */ /* 0x000fc60000000003 */
[----:B------:R-:W-:Y:S01]  /*0c10*/  LEA.HI.X R7, R4, UR7, R11, 0x2, P1 ;  /* 0x0000000704077c11 */ /* 0x000fe200088f140b */
[----:B------:R-:W-:Y:S08]  /*0c20*/  @P0 EXIT ;  /* 0x000000000000094d */ /* 0x000ff00003800000 */
[----:B------:R-:W-:Y:S01]  /*0c30*/  STG.E.64 desc[UR4][R6.64], R2 ;  /* 0x0000000206007986 */ /* 0x000fe2000c101b04 */
[----:B------:R-:W-:Y:S05]  /*0c40*/  EXIT ;  /* 0x000000000000794d */ /* 0x000fea0003800000 */
.L_x_10:
[----:B------:R-:W-:-:S00]  /*0c50*/  BRA `(.L_x_10) ;  /* 0xfffffffc00fc7947 */ /* 0x000fc0000383ffff */
[----:B------:R-:W-:-:S00]  /*0c60*/  NOP ;  /* 0x0000000000007918 */ /* 0x000fc00000000000 */
        /* <DEDUP_REMOVED lines=9> */
.L_x_11:


//--------------------- .nv.global.init           --------------------------
	.section	.nv.global.init,"aw",@progbits
.nv.global.init:
	.type		_$_str,@object
	.size		_$_str,(_$_str_$_2 - _$_str)
_$_str:
        /*0000*/ 	.byte	0x5f, 0x5f, 0x43, 0x55, 0x44, 0x41, 0x5f, 0x46, 0x54, 0x5a, 0x00
	.type		_$_str_$_2,@object
	.size		_$_str_$_2,(.L_1 - _$_str_$_2)
_$_str_$_2:
        /*000b*/ 	.byte	0x5f, 0x5f, 0x43, 0x55, 0x44, 0x41, 0x5f, 0x50, 0x52, 0x45, 0x43, 0x5f, 0x53, 0x51, 0x52, 0x54
        /*001b*/ 	.byte	0x00
.L_1:


//--------------------- .nv.constant0.triton_poi_fused__native_batch_norm_legit_no_training_add_mul_softplus_tanh_1 --------------------------
	.section	.nv.constant0.triton_poi_fused__native_batch_norm_legit_no_training_add_mul_softplus_tanh_1,"a",@progbits
	.sectionflags	@""
	.align	4
.nv.constant0.triton_poi_fused__native_batch_norm_legit_no_training_add_mul_softplus_tanh_1:
	.zero		588
